//
// Generated by NVIDIA NVVM Compiler
//
// Compiler Build ID: CL-36424714
// Cuda compilation tools, release 13.0, V13.0.88
// Based on NVVM 20.0.0
//

.version 9.0
.target sm_100
.address_size 64

	// .globl	compute_mandelbrot

.visible .entry compute_mandelbrot(
	.param .u64 .ptr .align 1 compute_mandelbrot_param_0
)
{
	.reg .pred 	%p<11>;
	.reg .b16 	%rs<27>;
	.reg .b32 	%r<19>;
	.reg .b32 	%f<38>;
	.reg .b64 	%rd<5>;

	ld.param.u64 	%rd1, [compute_mandelbrot_param_0];
	mov.u32 	%r3, %ctaid.x;
	mov.u32 	%r4, %ntid.x;
	mov.u32 	%r5, %tid.x;
	mad.lo.s32 	%r1, %r3, %r4, %r5;
	mov.u32 	%r6, %ctaid.y;
	mov.u32 	%r7, %ntid.y;
	mov.u32 	%r8, %tid.y;
	mad.lo.s32 	%r9, %r6, %r7, %r8;
	setp.gt.s32 	%p1, %r1, 2559;
	setp.gt.u32 	%p2, %r9, 1439;
	or.pred  	%p3, %p1, %p2;
	@%p3 bra 	$L__BB0_12;
	cvt.rn.f32.s32 	%f13, %r1;
	div.rn.f32 	%f14, %f13, 0f45200000;
	fma.rn.f32 	%f1, %f14, 0f40600000, 0fC0200000;
	cvt.rn.f32.u32 	%f15, %r9;
	div.rn.f32 	%f16, %f15, 0f44B40000;
	fma.rn.f32 	%f2, %f16, 0f40000000, 0fBF800000;
	mov.b16 	%rs23, 0;
	mov.f32 	%f34, 0f00000000;
	mov.f32 	%f35, %f34;
	mov.f32 	%f36, %f34;
	mov.f32 	%f37, %f34;
$L__BB0_2:
	sub.f32 	%f17, %f35, %f34;
	add.f32 	%f7, %f1, %f17;
	add.f32 	%f18, %f37, %f37;
	fma.rn.f32 	%f36, %f18, %f36, %f2;
	add.s16 	%rs23, %rs23, 1;
	and.b16  	%rs14, %rs23, 255;
	mul.f32 	%f35, %f7, %f7;
	mul.f32 	%f34, %f36, %f36;
	add.f32 	%f19, %f35, %f34;
	setp.lt.f32 	%p4, %f19, 0f40800000;
	setp.ne.s16 	%p5, %rs14, 255;
	and.pred  	%p6, %p4, %p5;
	mov.f32 	%f37, %f7;
	@%p6 bra 	$L__BB0_2;
	setp.eq.s16 	%p7, %rs14, 255;
	mov.b16 	%rs26, 0;
	mov.u16 	%rs24, %rs26;
	mov.u16 	%rs25, %rs26;
	@%p7 bra 	$L__BB0_11;
	cvt.rn.f32.u16 	%f20, %rs14;
	div.rn.f32 	%f11, %f20, 0f437F0000;
	setp.geu.f32 	%p8, %f11, 0f3E4CCCCD;
	@%p8 bra 	$L__BB0_6;
	mul.f32 	%f32, %f11, 0f42A00000;
	cvt.rzi.u32.f32 	%r15, %f32;
	cvt.u16.u32 	%rs24, %r15;
	mul.f32 	%f33, %f11, 0f437F0000;
	cvt.rzi.u32.f32 	%r16, %f33;
	cvt.u16.u32 	%rs4, %r16;
	mov.u16 	%rs25, %rs26;
	mov.u16 	%rs26, %rs4;
	bra.uni 	$L__BB0_11;
$L__BB0_6:
	setp.geu.f32 	%p9, %f11, 0f3F000000;
	@%p9 bra 	$L__BB0_8;
	add.f32 	%f30, %f11, 0fBE4CCCCD;
	mul.f32 	%f31, %f30, 0f437F0000;
	cvt.rzi.u32.f32 	%r14, %f31;
	cvt.u16.u32 	%rs24, %r14;
	mov.b16 	%rs21, 255;
	mov.u16 	%rs25, %rs26;
	mov.u16 	%rs26, %rs21;
	bra.uni 	$L__BB0_11;
$L__BB0_8:
	setp.geu.f32 	%p10, %f11, 0f3F4CCCCD;
	@%p10 bra 	$L__BB0_10;
	add.f32 	%f25, %f11, 0fBF000000;
	mul.f32 	%f26, %f25, 0f437F0000;
	cvt.rzi.u32.f32 	%r12, %f26;
	cvt.u16.u32 	%rs25, %r12;
	mov.f32 	%f27, 0f3F4CCCCD;
	sub.f32 	%f28, %f27, %f11;
	mul.f32 	%f29, %f28, 0f437F0000;
	cvt.rzi.u32.f32 	%r13, %f29;
	cvt.u16.u32 	%rs26, %r13;
	mov.b16 	%rs24, 255;
	bra.uni 	$L__BB0_11;
$L__BB0_10:
	mov.f32 	%f21, 0f3F800000;
	sub.f32 	%f22, %f21, %f11;
	mul.f32 	%f23, %f22, 0f437F0000;
	cvt.rzi.u32.f32 	%r10, %f23;
	cvt.u16.u32 	%rs24, %r10;
	mul.f32 	%f24, %f22, 0f42A00000;
	cvt.rzi.u32.f32 	%r11, %f24;
	cvt.u16.u32 	%rs25, %r11;
$L__BB0_11:
	mad.lo.s32 	%r17, %r9, 2560, %r1;
	mul.lo.s32 	%r18, %r17, 3;
	cvt.s64.s32 	%rd2, %r18;
	cvta.to.global.u64 	%rd3, %rd1;
	add.s64 	%rd4, %rd3, %rd2;
	st.global.u8 	[%rd4], %rs24;
	st.global.u8 	[%rd4+1], %rs25;
	st.global.u8 	[%rd4+2], %rs26;
$L__BB0_12:
	ret;

}


// ===== COMPILED SASS (sm_100) =====

	.target	sm_100

	.elftype	@"ET_EXEC"


//--------------------- .note.nv.tkinfo           --------------------------
	.section	.note.nv.tkinfo,"",@"SHT_NOTE"
	.sectionflags	@"SHF_NOTE_NV_TKINFO"
	.tkinfo
        /*0018*/ 	.word	0x00000002
        /*0030*/ 	.string	""
        /*0030*/ 	.string	"ptxas"
        /*0030*/ 	.string	"Cuda compilation tools, release 13.0, V13.0.88"
        /*0030*/ 	.string	"Build cuda_13.0.r13.0/compiler.36424714_0"
        /*0030*/ 	.string	"-arch sm_100 -m 64 "



//--------------------- .note.nv.cuinfo           --------------------------
	.section	.note.nv.cuinfo,"",@"SHT_NOTE"
	.sectionflags	@"SHF_NOTE_NV_CUINFO"
        /*0018*/ 	.short	0x0002
        /*001a*/ 	.short	0x0064
        /*001c*/ 	.short	0x0082
	.zero		2


//--------------------- .nv.info                  --------------------------
	.section	.nv.info,"",@"SHT_CUDA_INFO"
	.align	4


	//----- nvinfo : EIATTR_REGCOUNT
	.align		4
        /*0000*/ 	.byte	0x04, 0x2f
        /*0002*/ 	.short	(.L_1 - .L_0)
	.align		4
.L_0:
        /*0004*/ 	.word	index@(compute_mandelbrot)
        /*0008*/ 	.word	0x00000011


	//----- nvinfo : EIATTR_FRAME_SIZE
	.align		4
.L_1:
        /*000c*/ 	.byte	0x04, 0x11
        /*000e*/ 	.short	(.L_3 - .L_2)
	.align		4
.L_2:
        /*0010*/ 	.word	index@($__internal_0_$__cuda_sm3x_div_rn_noftz_f32_slowpath)
        /*0014*/ 	.word	0x00000000


	//----- nvinfo : EIATTR_FRAME_SIZE
	.align		4
.L_3:
        /*0018*/ 	.byte	0x04, 0x11
        /*001a*/ 	.short	(.L_5 - .L_4)
	.align		4
.L_4:
        /*001c*/ 	.word	index@(compute_mandelbrot)
        /*0020*/ 	.word	0x00000000


	//----- nvinfo : EIATTR_MIN_STACK_SIZE
	.align		4
.L_5:
        /*0024*/ 	.byte	0x04, 0x12
        /*0026*/ 	.short	(.L_7 - .L_6)
	.align		4
.L_6:
        /*0028*/ 	.word	index@(compute_mandelbrot)
        /*002c*/ 	.word	0x00000000
.L_7:


//--------------------- .nv.compat                --------------------------
	.section	.nv.compat,"",@"SHT_CUDA_COMPAT_INFO"
	.align	4
        /*0000*/ 	.byte	0x02, 0x09, 0x00, 0x00, 0x02, 0x02, 0x01, 0x00, 0x02, 0x05, 0x05, 0x00, 0x03, 0x07, 0x01, 0x01
        /*0010*/ 	.byte	0x02, 0x03, 0x00, 0x00, 0x02, 0x06, 0x01, 0x00, 0x04, 0x0b, 0x08, 0x00, 0x01, 0x00, 0x00, 0x00
        /*0020*/ 	.byte	0x00, 0x00, 0x00, 0x00


//--------------------- .nv.info.compute_mandelbrot --------------------------
	.section	.nv.info.compute_mandelbrot,"",@"SHT_CUDA_INFO"
	.sectionflags	@""
	.align	4


	//----- nvinfo : EIATTR_CUDA_API_VERSION
	.align		4
        /*0000*/ 	.byte	0x04, 0x37
        /*0002*/ 	.short	(.L_9 - .L_8)
.L_8:
        /*0004*/ 	.word	0x00000082


	//----- nvinfo : EIATTR_KPARAM_INFO
	.align		4
.L_9:
        /*0008*/ 	.byte	0x04, 0x17
        /*000a*/ 	.short	(.L_11 - .L_10)
.L_10:
        /*000c*/ 	.word	0x00000000
        /*0010*/ 	.short	0x0000
        /*0012*/ 	.short	0x0000
        /*0014*/ 	.byte	0x00, 0xf5, 0x21, 0x00


	//----- nvinfo : EIATTR_SPARSE_MMA_MASK
	.align		4
.L_11:
        /*0018*/ 	.byte	0x03, 0x50
        /*001a*/ 	.short	0x0000


	//----- nvinfo : EIATTR_MAXREG_COUNT
	.align		4
        /*001c*/ 	.byte	0x03, 0x1b
        /*001e*/ 	.short	0x00ff


	//----- nvinfo : EIATTR_MERCURY_ISA_VERSION
	.align		4
        /*0020*/ 	.byte	0x03, 0x5f
        /*0022*/ 	.short	0x0101


	//----- nvinfo : EIATTR_VRC_CTA_INIT_COUNT
	.align		4
        /*0024*/ 	.byte	0x02, 0x4a
	.zero		1
	.zero		1


	//----- nvinfo : EIATTR_EXIT_INSTR_OFFSETS
	.align		4
        /*0028*/ 	.byte	0x04, 0x1c
        /*002a*/ 	.short	(.L_13 - .L_12)


	//   ....[0]....
.L_12:
        /*002c*/ 	.word	0x000000b0


	//   ....[1]....
        /*0030*/ 	.word	0x00000830


	//----- nvinfo : EIATTR_CRS_STACK_SIZE
	.align		4
.L_13:
        /*0034*/ 	.byte	0x04, 0x1e
        /*0036*/ 	.short	(.L_15 - .L_14)
.L_14:
        /*0038*/ 	.word	0x00000000


	//----- nvinfo : EIATTR_CBANK_PARAM_SIZE
	.align		4
.L_15:
        /*003c*/ 	.byte	0x03, 0x19
        /*003e*/ 	.short	0x0008


	//----- nvinfo : EIATTR_PARAM_CBANK
	.align		4
        /*0040*/ 	.byte	0x04, 0x0a
        /*0042*/ 	.short	(.L_17 - .L_16)
	.align		4
.L_16:
        /*0044*/ 	.word	index@(.nv.constant0.compute_mandelbrot)
        /*0048*/ 	.short	0x0380
        /*004a*/ 	.short	0x0008


	//----- nvinfo : EIATTR_SW_WAR
	.align		4
.L_17:
        /*004c*/ 	.byte	0x04, 0x36
        /*004e*/ 	.short	(.L_19 - .L_18)
.L_18:
        /*0050*/ 	.word	0x00000008
.L_19:


//--------------------- .nv.callgraph             --------------------------
	.section	.nv.callgraph,"",@"SHT_CUDA_CALLGRAPH"
	.align	4
	.sectionentsize	8
	.align		4
        /*0000*/ 	.word	0x00000000
	.align		4
        /*0004*/ 	.word	0xffffffff
	.align		4
        /*0008*/ 	.word	0x00000000
	.align		4
        /*000c*/ 	.word	0xfffffffe
	.align		4
        /*0010*/ 	.word	0x00000000
	.align		4
        /*0014*/ 	.word	0xfffffffd
	.align		4
        /*0018*/ 	.word	0x00000000
	.align		4
        /*001c*/ 	.word	0xfffffffc


//--------------------- .text.compute_mandelbrot  --------------------------
	.section	.text.compute_mandelbrot,"ax",@progbits
	.align	128
        .global         compute_mandelbrot
        .type           compute_mandelbrot,@function
        .size           compute_mandelbrot,(.L_x_22 - compute_mandelbrot)
        .other          compute_mandelbrot,@"STO_CUDA_ENTRY STV_DEFAULT"
compute_mandelbrot:
.text.compute_mandelbrot:
[----:B------:R-:W-:Y:S01]  /*0000*/  LDC R1, c[0x0][0x37c] ;  /* 0x0000df00ff017b82 */ /* 0x000fe20000000800 */
[----:B------:R-:W0:Y:S07]  /*0010*/  S2R R3, SR_TID.Y ;  /* 0x0000000000037919 */ /* 0x000e2e0000002200 */
[----:B------:R-:W1:Y:S01]  /*0020*/  LDC R5, c[0x0][0x360] ;  /* 0x0000d800ff057b82 */ /* 0x000e620000000800 */
[----:B------:R-:W1:Y:S07]  /*0030*/  S2R R0, SR_TID.X ;  /* 0x0000000000007919 */ /* 0x000e6e0000002100 */
[----:B------:R-:W0:Y:S08]  /*0040*/  S2UR UR5, SR_CTAID.Y ;  /* 0x00000000000579c3 */ /* 0x000e300000002600 */
[----:B------:R-:W0:Y:S08]  /*0050*/  LDC R2, c[0x0][0x364] ;  /* 0x0000d900ff027b82 */ /* 0x000e300000000800 */
[----:B------:R-:W1:Y:S01]  /*0060*/  S2UR UR4, SR_CTAID.X ;  /* 0x00000000000479c3 */ /* 0x000e620000002500 */
[----:B0-----:R-:W-:-:S05]  /*0070*/  IMAD R2, R2, UR5, R3 ;  /* 0x0000000502027c24 */ /* 0x001fca000f8e0203 */
[----:B------:R-:W-:Y:S01]  /*0080*/  ISETP.GT.U32.AND P0, PT, R2, 0x59f, PT ;  /* 0x0000059f0200780c */ /* 0x000fe20003f04070 */
[----:B-1----:R-:W-:-:S05]  /*0090*/  IMAD R5, R5, UR4, R0 ;  /* 0x0000000405057c24 */ /* 0x002fca000f8e0200 */
[----:B------:R-:W-:-:S13]  /*00a0*/  ISETP.GT.OR P0, PT, R5, 0x9ff, P0 ;  /* 0x000009ff0500780c */ /* 0x000fda0000704670 */
[----:B------:R-:W-:Y:S05]  /*00b0*/  @P0 EXIT ;  /* 0x000000000000094d */ /* 0x000fea0003800000 */
[----:B------:R-:W-:Y:S01]  /*00c0*/  I2FP.F32.S32 R0, R5 ;  /* 0x0000000500007245 */ /* 0x000fe20000201400 */
[----:B------:R-:W-:Y:S01]  /*00d0*/  IMAD.MOV.U32 R4, RZ, RZ, 0x39cccccd ;  /* 0x39cccccdff047424 */ /* 0x000fe200078e00ff */
[----:B------:R-:W-:Y:S01]  /*00e0*/  BSSY.RECONVERGENT B0, `(.L_x_0) ;  /* 0x000000d000007945 */ /* 0x000fe20003800200 */
[----:B------:R-:W-:Y:S01]  /*00f0*/  IMAD.MOV.U32 R3, RZ, RZ, 0x45200000 ;  /* 0x45200000ff037424 */ /* 0x000fe200078e00ff */
[----:B------:R-:W0:Y:S03]  /*0100*/  FCHK P0, R0, 2560 ;  /* 0x4520000000007902 */ /* 0x000e260000000000 */
[----:B------:R-:W-:-:S04]  /*0110*/  FFMA R3, R4, -R3, 1 ;  /* 0x3f80000004037423 */ /* 0x000fc80000000803 */
[----:B------:R-:W-:-:S04]  /*0120*/  FFMA R3, R3, R4, 0.00039062500582076609135 ;  /* 0x39cccccd03037423 */ /* 0x000fc80000000004 */
[----:B------:R-:W-:-:S04]  /*0130*/  FFMA R4, R0, R3, RZ ;  /* 0x0000000300047223 */ /* 0x000fc800000000ff */
[----:B------:R-:W-:-:S04]  /*0140*/  FFMA R6, R4, -2560, R0 ;  /* 0xc520000004067823 */ /* 0x000fc80000000000 */
[----:B------:R-:W-:Y:S01]  /*0150*/  FFMA R4, R3, R6, R4 ;  /* 0x0000000603047223 */ /* 0x000fe20000000004 */
[----:B0-----:R-:W-:Y:S06]  /*0160*/  @!P0 BRA `(.L_x_1) ;  /* 0x0000000000108947 */ /* 0x001fec0003800000 */
[----:B------:R-:W-:Y:S01]  /*0170*/  IMAD.MOV.U32 R3, RZ, RZ, 0x45200000 ;  /* 0x45200000ff037424 */ /* 0x000fe200078e00ff */
[----:B------:R-:W-:-:S07]  /*0180*/  MOV R6, 0x1a0 ;  /* 0x000001a000067802 */ /* 0x000fce0000000f00 */
[----:B------:R-:W-:Y:S05]  /*0190*/  CALL.REL.NOINC `($__internal_0_$__cuda_sm3x_div_rn_noftz_f32_slowpath) ;  /* 0x0000000400a87944 */ /* 0x000fea0003c00000 */
[----:B------:R-:W-:-:S07]  /*01a0*/  IMAD.MOV.U32 R4, RZ, RZ, R3 ;  /* 0x000000ffff047224 */ /* 0x000fce00078e0003 */
.L_x_1:
[----:B------:R-:W-:Y:S05]  /*01b0*/  BSYNC.RECONVERGENT B0 ;  /* 0x0000000000007941 */ /* 0x000fea0003800200 */
.L_x_0:
[----:B------:R-:W-:Y:S01]  /*01c0*/  HFMA2 R3, -RZ, RZ, 4.703125, 0 ;  /* 0x44b40000ff037431 */ /* 0x000fe200000001ff */
[----:B------:R-:W-:Y:S01]  /*01d0*/  I2FP.F32.U32 R0, R2 ;  /* 0x0000000200007245 */ /* 0x000fe20000201000 */
[----:B------:R-:W-:Y:S01]  /*01e0*/  IMAD.MOV.U32 R6, RZ, RZ, 0x3a360b61 ;  /* 0x3a360b61ff067424 */ /* 0x000fe200078e00ff */
[----:B------:R-:W-:Y:S01]  /*01f0*/  BSSY.RECONVERGENT B0, `(.L_x_2) ;  /* 0x000000d000007945 */ /* 0x000fe20003800200 */
[----:B------:R-:W-:Y:S01]  /*0200*/  IMAD.MOV.U32 R9, RZ, RZ, 0x40600000 ;  /* 0x40600000ff097424 */ /* 0x000fe200078e00ff */
[----:B------:R-:W0:Y:S03]  /*0210*/  FCHK P0, R0, 1440 ;  /* 0x44b4000000007902 */ /* 0x000e260000000000 */
[----:B------:R-:W-:Y:S01]  /*0220*/  FFMA R4, R4, R9, -2.5 ;  /* 0xc020000004047423 */ /* 0x000fe20000000009 */
[----:B------:R-:W-:-:S04]  /*0230*/  FFMA R3, R6, -R3, 1 ;  /* 0x3f80000006037423 */ /* 0x000fc80000000803 */
[----:B------:R-:W-:-:S04]  /*0240*/  FFMA R3, R3, R6, 0.00069444446125999093056 ;  /* 0x3a360b6103037423 */ /* 0x000fc80000000006 */
[----:B------:R-:W-:-:S04]  /*0250*/  FFMA R6, R0, R3, RZ ;  /* 0x0000000300067223 */ /* 0x000fc800000000ff */
[----:B------:R-:W-:-:S04]  /*0260*/  FFMA R7, R6, -1440, R0 ;  /* 0xc4b4000006077823 */ /* 0x000fc80000000000 */
[----:B------:R-:W-:Y:S01]  /*0270*/  FFMA R3, R3, R7, R6 ;  /* 0x0000000703037223 */ /* 0x000fe20000000006 */
[----:B0-----:R-:W-:Y:S06]  /*0280*/  @!P0 BRA `(.L_x_3) ;  /* 0x00000000000c8947 */ /* 0x001fec0003800000 */
[----:B------:R-:W-:Y:S01]  /*0290*/  IMAD.MOV.U32 R3, RZ, RZ, 0x44b40000 ;  /* 0x44b40000ff037424 */ /* 0x000fe200078e00ff */
[----:B------:R-:W-:-:S07]  /*02a0*/  MOV R6, 0x2c0 ;  /* 0x000002c000067802 */ /* 0x000fce0000000f00 */
[----:B------:R-:W-:Y:S05]  /*02b0*/  CALL.REL.NOINC `($__internal_0_$__cuda_sm3x_div_rn_noftz_f32_slowpath) ;  /* 0x0000000400607944 */ /* 0x000fea0003c00000 */
.L_x_3:
[----:B------:R-:W-:Y:S05]  /*02c0*/  BSYNC.RECONVERGENT B0 ;  /* 0x0000000000007941 */ /* 0x000fea0003800200 */
.L_x_2:
[----:B------:R-:W-:Y:S01]  /*02d0*/  IMAD.MOV.U32 R8, RZ, RZ, 0x40000000 ;  /* 0x40000000ff087424 */ /* 0x000fe200078e00ff */
[----:B------:R-:W-:Y:S01]  /*02e0*/  BSSY.RECONVERGENT B0, `(.L_x_4) ;  /* 0x0000012000007945 */ /* 0x000fe20003800200 */
[----:B------:R-:W-:Y:S02]  /*02f0*/  PRMT R0, RZ, 0x7610, R0 ;  /* 0x00007610ff007816 */ /* 0x000fe40000000000 */
[----:B------:R-:W-:Y:S01]  /*0300*/  CS2R R6, SRZ ;  /* 0x0000000000067805 */ /* 0x000fe2000001ff00 */
[----:B------:R-:W-:Y:S01]  /*0310*/  FFMA R9, R3, R8, -1 ;  /* 0xbf80000003097423 */ /* 0x000fe20000000008 */
[----:B------:R-:W-:Y:S01]  /*0320*/  IMAD.MOV.U32 R3, RZ, RZ, RZ ;  /* 0x000000ffff037224 */ /* 0x000fe200078e00ff */
[----:B------:R-:W-:-:S07]  /*0330*/  MOV R8, RZ ;  /* 0x000000ff00087202 */ /* 0x000fce0000000f00 */
.L_x_5:
[----:B------:R-:W-:Y:S01]  /*0340*/  FADD R3, R3, -R6 ;  /* 0x8000000603037221 */ /* 0x000fe20000000000 */
[----:B------:R-:W-:Y:S01]  /*0350*/  FADD R6, R8, R8 ;  /* 0x0000000808067221 */ /* 0x000fe20000000000 */
[----:B------:R-:W-:Y:S02]  /*0360*/  VIADD R0, R0, 0x1 ;  /* 0x0000000100007836 */ /* 0x000fe40000000000 */
[----:B------:R-:W-:Y:S01]  /*0370*/  FADD R8, R4, R3 ;  /* 0x0000000304087221 */ /* 0x000fe20000000000 */
[----:B------:R-:W-:Y:S02]  /*0380*/  FFMA R7, R6, R7, R9 ;  /* 0x0000000706077223 */ /* 0x000fe40000000009 */
[----:B------:R-:W-:Y:S01]  /*0390*/  LOP3.LUT R10, R0, 0xff, RZ, 0xc0, !PT ;  /* 0x000000ff000a7812 */ /* 0x000fe200078ec0ff */
[----:B------:R-:W-:Y:S01]  /*03a0*/  FMUL R3, R8, R8 ;  /* 0x0000000808037220 */ /* 0x000fe20000400000 */
[----:B------:R-:W-:Y:S02]  /*03b0*/  FMUL R6, R7, R7 ;  /* 0x0000000707067220 */ /* 0x000fe40000400000 */
[----:B------:R-:W-:-:S02]  /*03c0*/  ISETP.NE.AND P0, PT, R10, 0xff, PT ;  /* 0x000000ff0a00780c */ /* 0x000fc40003f05270 */
[----:B------:R-:W-:-:S05]  /*03d0*/  FADD R11, R3, R6 ;  /* 0x00000006030b7221 */ /* 0x000fca0000000000 */
[----:B------:R-:W-:-:S13]  /*03e0*/  FSETP.LT.AND P1, PT, R11, 4, PT ;  /* 0x408000000b00780b */ /* 0x000fda0003f21000 */
[----:B------:R-:W-:Y:S05]  /*03f0*/  @P0 BRA P1, `(.L_x_5) ;  /* 0xfffffffc00d00947 */ /* 0x000fea000083ffff */
[----:B------:R-:W-:Y:S05]  /*0400*/  BSYNC.RECONVERGENT B0 ;  /* 0x0000000000007941 */ /* 0x000fea0003800200 */
.L_x_4:
[----:B------:R-:W-:Y:S01]  /*0410*/  ISETP.NE.AND P0, PT, R10, 0xff, PT ;  /* 0x000000ff0a00780c */ /* 0x000fe20003f05270 */
[----:B------:R-:W0:Y:S01]  /*0420*/  LDCU.64 UR4, c[0x0][0x358] ;  /* 0x00006b00ff0477ac */ /* 0x000e220008000a00 */
[----:B------:R-:W-:Y:S01]  /*0430*/  BSSY.RECONVERGENT B0, `(.L_x_6) ;  /* 0x0000037000007945 */ /* 0x000fe20003800200 */
[----:B------:R-:W-:Y:S02]  /*0440*/  PRMT R4, RZ, 0x7610, R4 ;  /* 0x00007610ff047816 */ /* 0x000fe40000000004 */
[----:B------:R-:W-:Y:S02]  /*0450*/  PRMT R0, RZ, 0x7610, R0 ;  /* 0x00007610ff007816 */ /* 0x000fe40000000000 */
[----:B------:R-:W-:-:S06]  /*0460*/  PRMT R6, RZ, 0x7610, R6 ;  /* 0x00007610ff067816 */ /* 0x000fcc0000000006 */
[----:B------:R-:W-:Y:S05]  /*0470*/  @!P0 BRA `(.L_x_7) ;  /* 0x0000000000c88947 */ /* 0x000fea0003800000 */
[----:B------:R-:W1:Y:S01]  /*0480*/  I2F.U16 R0, R10 ;  /* 0x0000000a00007306 */ /* 0x000e620000101000 */
[----:B------:R-:W-:Y:S01]  /*0490*/  IMAD.MOV.U32 R6, RZ, RZ, 0x3b808081 ;  /* 0x3b808081ff067424 */ /* 0x000fe200078e00ff */
[----:B------:R-:W-:Y:S01]  /*04a0*/  BSSY.RECONVERGENT B1, `(.L_x_8) ;  /* 0x000000c000017945 */ /* 0x000fe20003800200 */
[----:B------:R-:W-:-:S04]  /*04b0*/  IMAD.MOV.U32 R3, RZ, RZ, 0x437f0000 ;  /* 0x437f0000ff037424 */ /* 0x000fc800078e00ff */
[----:B------:R-:W-:-:S04]  /*04c0*/  FFMA R3, R6, -R3, 1 ;  /* 0x3f80000006037423 */ /* 0x000fc80000000803 */
[----:B------:R-:W-:Y:S01]  /*04d0*/  FFMA R3, R3, R6, 0.0039215688593685626984 ;  /* 0x3b80808103037423 */ /* 0x000fe20000000006 */
[----:B-1----:R-:W1:Y:S03]  /*04e0*/  FCHK P0, R0, 255 ;  /* 0x437f000000007902 */ /* 0x002e660000000000 */
[----:B------:R-:W-:-:S04]  /*04f0*/  FFMA R6, R0, R3, RZ ;  /* 0x0000000300067223 */ /* 0x000fc800000000ff */
[----:B------:R-:W-:-:S04]  /*0500*/  FFMA R7, R6, -255, R0 ;  /* 0xc37f000006077823 */ /* 0x000fc80000000000 */
[----:B------:R-:W-:Y:S01]  /*0510*/  FFMA R3, R3, R7, R6 ;  /* 0x0000000703037223 */ /* 0x000fe20000000006 */
[----:B-1----:R-:W-:Y:S06]  /*0520*/  @!P0 BRA `(.L_x_9) ;  /* 0x00000000000c8947 */ /* 0x002fec0003800000 */
[----:B------:R-:W-:Y:S01]  /*0530*/  IMAD.MOV.U32 R3, RZ, RZ, 0x437f0000 ;  /* 0x437f0000ff037424 */ /* 0x000fe200078e00ff */
[----:B------:R-:W-:-:S07]  /*0540*/  MOV R6, 0x560 ;  /* 0x0000056000067802 */ /* 0x000fce0000000f00 */
[----:B0-----:R-:W-:Y:S05]  /*0550*/  CALL.REL.NOINC `($__internal_0_$__cuda_sm3x_div_rn_noftz_f32_slowpath) ;  /* 0x0000000000b87944 */ /* 0x001fea0003c00000 */
.L_x_9:
[----:B0-----:R-:W-:Y:S05]  /*0560*/  BSYNC.RECONVERGENT B1 ;  /* 0x0000000000017941 */ /* 0x001fea0003800200 */
.L_x_8:
[----:B------:R-:W-:-:S13]  /*0570*/  FSETP.GEU.AND P0, PT, R3, 0.20000000298023223877, PT ;  /* 0x3e4ccccd0300780b */ /* 0x000fda0003f0e000 */
[C---:B------:R-:W-:Y:S01]  /*0580*/  @!P0 FMUL R8, R3.reuse, 255 ;  /* 0x437f000003088820 */ /* 0x040fe20000400000 */
[----:B------:R-:W-:Y:S01]  /*0590*/  @!P0 FMUL R7, R3, 80 ;  /* 0x42a0000003078820 */ /* 0x000fe20000400000 */
[----:B------:R-:W-:-:S04]  /*05a0*/  @!P0 PRMT R6, RZ, 0x7610, R6 ;  /* 0x00007610ff068816 */ /* 0x000fc80000000006 */
[----:B------:R-:W0:Y:S08]  /*05b0*/  @!P0 F2I.U32.TRUNC.NTZ R8, R8 ;  /* 0x0000000800088305 */ /* 0x000e30000020f000 */
[----:B------:R-:W1:Y:S01]  /*05c0*/  @!P0 F2I.U32.TRUNC.NTZ R7, R7 ;  /* 0x0000000700078305 */ /* 0x000e62000020f000 */
[----:B0-----:R-:W-:Y:S02]  /*05d0*/  @!P0 PRMT R4, R8, 0x7610, R4 ;  /* 0x0000761008048816 */ /* 0x001fe40000000004 */
[----:B-1----:R-:W-:Y:S01]  /*05e0*/  @!P0 PRMT R0, R7, 0x7610, R0 ;  /* 0x0000761007008816 */ /* 0x002fe20000000000 */
[----:B------:R-:W-:Y:S06]  /*05f0*/  @!P0 BRA `(.L_x_7) ;  /* 0x0000000000688947 */ /* 0x000fec0003800000 */
[----:B------:R-:W-:-:S13]  /*0600*/  FSETP.GEU.AND P0, PT, R3, 0.5, PT ;  /* 0x3f0000000300780b */ /* 0x000fda0003f0e000 */
[----:B------:R-:W-:Y:S01]  /*0610*/  @!P0 FADD R0, R3, -0.20000000298023223877 ;  /* 0xbe4ccccd03008421 */ /* 0x000fe20000000000 */
[----:B------:R-:W-:-:S03]  /*0620*/  @!P0 PRMT R6, RZ, 0x7610, R6 ;  /* 0x00007610ff068816 */ /* 0x000fc60000000006 */
[----:B------:R-:W-:Y:S01]  /*0630*/  @!P0 FMUL R7, R0, 255 ;  /* 0x437f000000078820 */ /* 0x000fe20000400000 */
[----:B------:R-:W-:-:S05]  /*0640*/  HFMA2 R0, -RZ, RZ, 0, 1.5199184417724609375e-05 ;  /* 0x000000ffff007431 */ /* 0x000fca00000001ff */
[----:B------:R-:W0:Y:S01]  /*0650*/  @!P0 F2I.U32.TRUNC.NTZ R7, R7 ;  /* 0x0000000700078305 */ /* 0x000e22000020f000 */
[----:B------:R-:W-:Y:S02]  /*0660*/  @!P0 PRMT R4, R0, 0x7610, R4 ;  /* 0x0000761000048816 */ /* 0x000fe40000000004 */
[----:B0-----:R-:W-:Y:S01]  /*0670*/  @!P0 PRMT R0, R7, 0x7610, R0 ;  /* 0x0000761007008816 */ /* 0x001fe20000000000 */
[----:B------:R-:W-:Y:S06]  /*0680*/  @!P0 BRA `(.L_x_7) ;  /* 0x0000000000448947 */ /* 0x000fec0003800000 */
[----:B------:R-:W-:-:S13]  /*0690*/  FSETP.GEU.AND P0, PT, R3, 0.80000001192092895508, PT ;  /* 0x3f4ccccd0300780b */ /* 0x000fda0003f0e000 */
[----:B------:R-:W-:-:S04]  /*06a0*/  @!P0 FADD R0, -R3, 0.80000001192092895508 ;  /* 0x3f4ccccd03008421 */ /* 0x000fc80000000100 */
[----:B------:R-:W-:Y:S01]  /*06b0*/  @!P0 FMUL R8, R0, 255 ;  /* 0x437f000000088820 */ /* 0x000fe20000400000 */
[C---:B------:R-:W-:Y:S01]  /*06c0*/  @!P0 FADD R0, R3.reuse, -0.5 ;  /* 0xbf00000003008421 */ /* 0x040fe20000000000 */
[----:B------:R-:W-:-:S03]  /*06d0*/  @P0 FADD R3, -R3, 1 ;  /* 0x3f80000003030421 */ /* 0x000fc60000000100 */
[----:B------:R-:W-:Y:S01]  /*06e0*/  @!P0 FMUL R7, R0, 255 ;  /* 0x437f000000078820 */ /* 0x000fe20000400000 */
[C---:B------:R-:W-:Y:S01]  /*06f0*/  @P0 FMUL R9, R3.reuse, 255 ;  /* 0x437f000003090820 */ /* 0x040fe20000400000 */
[----:B------:R-:W-:Y:S01]  /*0700*/  @P0 FMUL R3, R3, 80 ;  /* 0x42a0000003030820 */ /* 0x000fe20000400000 */
[----:B------:R-:W0:Y:S01]  /*0710*/  @!P0 F2I.U32.TRUNC.NTZ R8, R8 ;  /* 0x0000000800088305 */ /* 0x000e22000020f000 */
[----:B------:R-:W-:-:S07]  /*0720*/  IMAD.MOV.U32 R0, RZ, RZ, 0xff ;  /* 0x000000ffff007424 */ /* 0x000fce00078e00ff */
[----:B------:R-:W1:Y:S01]  /*0730*/  @!P0 F2I.U32.TRUNC.NTZ R7, R7 ;  /* 0x0000000700078305 */ /* 0x000e62000020f000 */
[----:B0-----:R-:W-:-:S07]  /*0740*/  @!P0 PRMT R4, R8, 0x7610, R4 ;  /* 0x0000761008048816 */ /* 0x001fce0000000004 */
[----:B------:R-:W0:Y:S01]  /*0750*/  @P0 F2I.U32.TRUNC.NTZ R9, R9 ;  /* 0x0000000900090305 */ /* 0x000e22000020f000 */
[----:B-1----:R-:W-:-:S07]  /*0760*/  @!P0 PRMT R6, R7, 0x7610, R6 ;  /* 0x0000761007068816 */ /* 0x002fce0000000006 */
[----:B------:R-:W1:Y:S01]  /*0770*/  @P0 F2I.U32.TRUNC.NTZ R3, R3 ;  /* 0x0000000300030305 */ /* 0x000e62000020f000 */
[----:B0-----:R-:W-:Y:S02]  /*0780*/  @P0 PRMT R0, R9, 0x7610, R0 ;  /* 0x0000761009000816 */ /* 0x001fe40000000000 */
[----:B-1----:R-:W-:-:S07]  /*0790*/  @P0 PRMT R6, R3, 0x7610, R6 ;  /* 0x0000761003060816 */ /* 0x002fce0000000006 */
.L_x_7:
[----:B0-----:R-:W-:Y:S05]  /*07a0*/  BSYNC.RECONVERGENT B0 ;  /* 0x0000000000007941 */ /* 0x001fea0003800200 */
.L_x_6:
[----:B------:R-:W0:Y:S01]  /*07b0*/  LDCU.64 UR6, c[0x0][0x380] ;  /* 0x00007000ff0677ac */ /* 0x000e220008000a00 */
[----:B------:R-:W-:-:S04]  /*07c0*/  IMAD R2, R2, 0xa00, R5 ;  /* 0x00000a0002027824 */ /* 0x000fc800078e0205 */
[----:B------:R-:W-:-:S05]  /*07d0*/  IMAD R3, R2, 0x3, RZ ;  /* 0x0000000302037824 */ /* 0x000fca00078e02ff */
[----:B0-----:R-:W-:-:S04]  /*07e0*/  IADD3 R2, P0, PT, R3, UR6, RZ ;  /* 0x0000000603027c10 */ /* 0x001fc8000ff1e0ff */
[----:B------:R-:W-:-:S05]  /*07f0*/  LEA.HI.X.SX32 R3, R3, UR7, 0x1, P0 ;  /* 0x0000000703037c11 */ /* 0x000fca00080f0eff */
[----:B------:R-:W-:Y:S04]  /*0800*/  STG.E.U8 desc[UR4][R2.64], R0 ;  /* 0x0000000002007986 */ /* 0x000fe8000c101104 */
[----:B------:R-:W-:Y:S04]  /*0810*/  STG.E.U8 desc[UR4][R2.64+0x1], R6 ;  /* 0x0000010602007986 */ /* 0x000fe8000c101104 */
[----:B------:R-:W-:Y:S01]  /*0820*/  STG.E.U8 desc[UR4][R2.64+0x2], R4 ;  /* 0x0000020402007986 */ /* 0x000fe2000c101104 */
[----:B------:R-:W-:Y:S05]  /*0830*/  EXIT ;  /* 0x000000000000794d */ /* 0x000fea0003800000 */
        .weak           $__internal_0_$__cuda_sm3x_div_rn_noftz_f32_slowpath
        .type           $__internal_0_$__cuda_sm3x_div_rn_noftz_f32_slowpath,@function
        .size           $__internal_0_$__cuda_sm3x_div_rn_noftz_f32_slowpath,(.L_x_22 - $__internal_0_$__cuda_sm3x_div_rn_noftz_f32_slowpath)
$__internal_0_$__cuda_sm3x_div_rn_noftz_f32_slowpath:
[----:B------:R-:W-:Y:S01]  /*0840*/  SHF.R.U32.HI R8, RZ, 0x17, R3 ;  /* 0x00000017ff087819 */ /* 0x000fe20000011603 */
[----:B------:R-:W-:Y:S01]  /*0850*/  BSSY.RECONVERGENT B2, `(.L_x_10) ;  /* 0x0000062000027945 */ /* 0x000fe20003800200 */
[----:B------:R-:W-:Y:S02]  /*0860*/  SHF.R.U32.HI R7, RZ, 0x17, R0 ;  /* 0x00000017ff077819 */ /* 0x000fe40000011600 */
[----:B------:R-:W-:Y:S02]  /*0870*/  LOP3.LUT R12, R8, 0xff, RZ, 0xc0, !PT ;  /* 0x000000ff080c7812 */ /* 0x000fe400078ec0ff */
[----:B------:R-:W-:-:S03]  /*0880*/  LOP3.LUT R10, R7, 0xff, RZ, 0xc0, !PT ;  /* 0x000000ff070a7812 */ /* 0x000fc600078ec0ff */
[----:B------:R-:W-:Y:S02]  /*0890*/  VIADD R9, R12, 0xffffffff ;  /* 0xffffffff0c097836 */ /* 0x000fe40000000000 */
[----:B------:R-:W-:-:S03]  /*08a0*/  VIADD R8, R10, 0xffffffff ;  /* 0xffffffff0a087836 */ /* 0x000fc60000000000 */
[----:B------:R-:W-:-:S04]  /*08b0*/  ISETP.GT.U32.AND P0, PT, R9, 0xfd, PT ;  /* 0x000000fd0900780c */ /* 0x000fc80003f04070 */
[----:B------:R-:W-:-:S13]  /*08c0*/  ISETP.GT.U32.OR P0, PT, R8, 0xfd, P0 ;  /* 0x000000fd0800780c */ /* 0x000fda0000704470 */
[----:B------:R-:W-:Y:S01]  /*08d0*/  @!P0 IMAD.MOV.U32 R7, RZ, RZ, RZ ;  /* 0x000000ffff078224 */ /* 0x000fe200078e00ff */
[----:B------:R-:W-:Y:S06]  /*08e0*/  @!P0 BRA `(.L_x_11) ;  /* 0x00000000005c8947 */ /* 0x000fec0003800000 */
[----:B------:R-:W-:Y:S02]  /*08f0*/  FSETP.GTU.FTZ.AND P0, PT, |R0|, +INF , PT ;  /* 0x7f8000000000780b */ /* 0x000fe40003f1c200 */
[----:B------:R-:W-:-:S04]  /*0900*/  FSETP.GTU.FTZ.AND P1, PT, |R3|, +INF , PT ;  /* 0x7f8000000300780b */ /* 0x000fc80003f3c200 */
[----:B------:R-:W-:-:S13]  /*0910*/  PLOP3.LUT P0, PT, P0, P1, PT, 0xf8, 0x8f ;  /* 0x00000000008f781c */ /* 0x000fda0000703f70 */
[----:B------:R-:W-:Y:S05]  /*0920*/  @P0 BRA `(.L_x_12) ;  /* 0x00000004004c0947 */ /* 0x000fea0003800000 */
[----:B------:R-:W-:-:S13]  /*0930*/  LOP3.LUT P0, RZ, R3, 0x7fffffff, R0, 0xc8, !PT ;  /* 0x7fffffff03ff7812 */ /* 0x000fda000780c800 */
[----:B------:R-:W-:Y:S05]  /*0940*/  @!P0 BRA `(.L_x_13) ;  /* 0x00000004003c8947 */ /* 0x000fea0003800000 */
[C---:B------:R-:W-:Y:S02]  /*0950*/  FSETP.NEU.FTZ.AND P2, PT, |R0|.reuse, +INF , PT ;  /* 0x7f8000000000780b */ /* 0x040fe40003f5d200 */
[----:B------:R-:W-:Y:S02]  /*0960*/  FSETP.NEU.FTZ.AND P1, PT, |R3|, +INF , PT ;  /* 0x7f8000000300780b */ /* 0x000fe40003f3d200 */
[----:B------:R-:W-:-:S11]  /*0970*/  FSETP.NEU.FTZ.AND P0, PT, |R0|, +INF , PT ;  /* 0x7f8000000000780b */ /* 0x000fd60003f1d200 */
[----:B------:R-:W-:Y:S05]  /*0980*/  @!P1 BRA !P2, `(.L_x_13) ;  /* 0x00000004002c9947 */ /* 0x000fea0005000000 */
[----:B------:R-:W-:-:S04]  /*0990*/  LOP3.LUT P2, RZ, R0, 0x7fffffff, RZ, 0xc0, !PT ;  /* 0x7fffffff00ff7812 */ /* 0x000fc8000784c0ff */
[----:B------:R-:W-:-:S13]  /*09a0*/  PLOP3.LUT P1, PT, P1, P2, PT, 0x2f, 0xf2 ;  /* 0x0000000000f2781c */ /* 0x000fda0000f24577 */
[----:B------:R-:W-:Y:S05]  /*09b0*/  @P1 BRA `(.L_x_14) ;  /* 0x0000000400181947 */ /* 0x000fea0003800000 */
[----:B------:R-:W-:-:S04]  /*09c0*/  LOP3.LUT P1, RZ, R3, 0x7fffffff, RZ, 0xc0, !PT ;  /* 0x7fffffff03ff7812 */ /* 0x000fc8000782c0ff */
[----:B------:R-:W-:-:S13]  /*09d0*/  PLOP3.LUT P0, PT, P0, P1, PT, 0x2f, 0xf2 ;  /* 0x0000000000f2781c */ /* 0x000fda0000702577 */
[----:B------:R-:W-:Y:S05]  /*09e0*/  @P0 BRA `(.L_x_15) ;  /* 0x0000000400000947 */ /* 0x000fea0003800000 */
[----:B------:R-:W-:Y:S02]  /*09f0*/  ISETP.GE.AND P0, PT, R8, RZ, PT ;  /* 0x000000ff0800720c */ /* 0x000fe40003f06270 */
[----:B------:R-:W-:-:S11]  /*0a00*/  ISETP.GE.AND P1, PT, R9, RZ, PT ;  /* 0x000000ff0900720c */ /* 0x000fd60003f26270 */
[----:B------:R-:W-:Y:S01]  /*0a10*/  @P0 MOV R7, RZ ;  /* 0x000000ff00070202 */ /* 0x000fe20000000f00 */
[----:B------:R-:W-:Y:S02]  /*0a20*/  @!P0 IMAD.MOV.U32 R7, RZ, RZ, -0x40 ;  /* 0xffffffc0ff078424 */ /* 0x000fe400078e00ff */
[----:B------:R-:W-:Y:S01]  /*0a30*/  @!P0 FFMA R0, R0, 1.84467440737095516160e+19, RZ ;  /* 0x5f80000000008823 */ /* 0x000fe200000000ff */
[----:B------:R-:W-:Y:S01]  /*0a40*/  @!P1 FFMA R3, R3, 1.84467440737095516160e+19, RZ ;  /* 0x5f80000003039823 */ /* 0x000fe200000000ff */
[----:B------:R-:W-:-:S07]  /*0a50*/  @!P1 VIADD R7, R7, 0x40 ;  /* 0x0000004007079836 */ /* 0x000fce0000000000 */
.L_x_11:
[----:B------:R-:W-:Y:S01]  /*0a60*/  LEA R8, R12, 0xc0800000, 0x17 ;  /* 0xc08000000c087811 */ /* 0x000fe200078eb8ff */
[----:B------:R-:W-:Y:S04]  /*0a70*/  BSSY.RECONVERGENT B3, `(.L_x_16) ;  /* 0x0000036000037945 */ /* 0x000fe80003800200 */
[----:B------:R-:W-:Y:S02]  /*0a80*/  IMAD.IADD R8, R3, 0x1, -R8 ;  /* 0x0000000103087824 */ /* 0x000fe400078e0a08 */
[----:B------:R-:W-:Y:S02]  /*0a90*/  VIADD R3, R10, 0xffffff81 ;  /* 0xffffff810a037836 */ /* 0x000fe40000000000 */
[----:B------:R0:W1:Y:S01]  /*0aa0*/  MUFU.RCP R9, R8 ;  /* 0x0000000800097308 */ /* 0x0000620000001000 */
[----:B------:R-:W-:Y:S01]  /*0ab0*/  FADD.FTZ R11, -R8, -RZ ;  /* 0x800000ff080b7221 */ /* 0x000fe20000010100 */
[C---:B------:R-:W-:Y:S01]  /*0ac0*/  IMAD R0, R3.reuse, -0x800000, R0 ;  /* 0xff80000003007824 */ /* 0x040fe200078e0200 */
[----:B0-----:R-:W-:-:S04]  /*0ad0*/  IADD3 R8, PT, PT, R3, 0x7f, -R12 ;  /* 0x0000007f03087810 */ /* 0x001fc80007ffe80c */
[----:B------:R-:W-:Y:S01]  /*0ae0*/  IADD3 R8, PT, PT, R8, R7, RZ ;  /* 0x0000000708087210 */ /* 0x000fe20007ffe0ff */
[----:B-1----:R-:W-:-:S04]  /*0af0*/  FFMA R10, R9, R11, 1 ;  /* 0x3f800000090a7423 */ /* 0x002fc8000000000b */
[----:B------:R-:W-:-:S04]  /*0b00*/  FFMA R14, R9, R10, R9 ;  /* 0x0000000a090e7223 */ /* 0x000fc80000000009 */
[----:B------:R-:W-:-:S04]  /*0b10*/  FFMA R9, R0, R14, RZ ;  /* 0x0000000e00097223 */ /* 0x000fc800000000ff */
[----:B------:R-:W-:-:S04]  /*0b20*/  FFMA R10, R11, R9, R0 ;  /* 0x000000090b0a7223 */ /* 0x000fc80000000000 */
[----:B------:R-:W-:-:S04]  /*0b30*/  FFMA R9, R14, R10, R9 ;  /* 0x0000000a0e097223 */ /* 0x000fc80000000009 */
[----:B------:R-:W-:-:S04]  /*0b40*/  FFMA R10, R11, R9, R0 ;  /* 0x000000090b0a7223 */ /* 0x000fc80000000000 */
[----:B------:R-:W-:-:S05]  /*0b50*/  FFMA R0, R14, R10, R9 ;  /* 0x0000000a0e007223 */ /* 0x000fca0000000009 */
[----:B------:R-:W-:-:S04]  /*0b60*/  SHF.R.U32.HI R3, RZ, 0x17, R0 ;  /* 0x00000017ff037819 */ /* 0x000fc80000011600 */
[----:B------:R-:W-:-:S05]  /*0b70*/  LOP3.LUT R3, R3, 0xff, RZ, 0xc0, !PT ;  /* 0x000000ff03037812 */ /* 0x000fca00078ec0ff */
[----:B------:R-:W-:-:S04]  /*0b80*/  IMAD.IADD R11, R3, 0x1, R8 ;  /* 0x00000001030b7824 */ /* 0x000fc800078e0208 */
[----:B------:R-:W-:-:S05]  /*0b90*/  VIADD R3, R11, 0xffffffff ;  /* 0xffffffff0b037836 */ /* 0x000fca0000000000 */
[----:B------:R-:W-:-:S13]  /*0ba0*/  ISETP.GE.U32.AND P0, PT, R3, 0xfe, PT ;  /* 0x000000fe0300780c */ /* 0x000fda0003f06070 */
[----:B------:R-:W-:Y:S05]  /*0bb0*/  @!P0 BRA `(.L_x_17) ;  /* 0x0000000000808947 */ /* 0x000fea0003800000 */
[----:B------:R-:W-:-:S13]  /*0bc0*/  ISETP.GT.AND P0, PT, R11, 0xfe, PT ;  /* 0x000000fe0b00780c */ /* 0x000fda0003f04270 */
[----:B------:R-:W-:Y:S05]  /*0bd0*/  @P0 BRA `(.L_x_18) ;  /* 0x00000000006c0947 */ /* 0x000fea0003800000 */
[----:B------:R-:W-:-:S13]  /*0be0*/  ISETP.GE.AND P0, PT, R11, 0x1, PT ;  /* 0x000000010b00780c */ /* 0x000fda0003f06270 */
[----:B------:R-:W-:Y:S05]  /*0bf0*/  @P0 BRA `(.L_x_19) ;  /* 0x0000000000740947 */ /* 0x000fea0003800000 */
[----:B------:R-:W-:Y:S02]  /*0c00*/  ISETP.GE.AND P0, PT, R11, -0x18, PT ;  /* 0xffffffe80b00780c */ /* 0x000fe40003f06270 */
[----:B------:R-:W-:-:S11]  /*0c10*/  LOP3.LUT R0, R0, 0x80000000, RZ, 0xc0, !PT ;  /* 0x8000000000007812 */ /* 0x000fd600078ec0ff */
[----:B------:R-:W-:Y:S05]  /*0c20*/  @!P0 BRA `(.L_x_19) ;  /* 0x0000000000688947 */ /* 0x000fea0003800000 */
[CCC-:B------:R-:W-:Y:S01]  /*0c30*/  FFMA.RZ R3, R14.reuse, R10.reuse, R9.reuse ;  /* 0x0000000a0e037223 */ /* 0x1c0fe2000000c009 */
[CCC-:B------:R-:W-:Y:S01]  /*0c40*/  FFMA.RM R8, R14.reuse, R10.reuse, R9.reuse ;  /* 0x0000000a0e087223 */ /* 0x1c0fe20000004009 */
[C---:B------:R-:W-:Y:S02]  /*0c50*/  ISETP.NE.AND P2, PT, R11.reuse, RZ, PT ;  /* 0x000000ff0b00720c */ /* 0x040fe40003f45270 */
[----:B------:R-:W-:Y:S02]  /*0c60*/  ISETP.NE.AND P1, PT, R11, RZ, PT ;  /* 0x000000ff0b00720c */ /* 0x000fe40003f25270 */
[----:B------:R-:W-:Y:S01]  /*0c70*/  LOP3.LUT R7, R3, 0x7fffff, RZ, 0xc0, !PT ;  /* 0x007fffff03077812 */ /* 0x000fe200078ec0ff */
[----:B------:R-:W-:Y:S01]  /*0c80*/  FFMA.RP R3, R14, R10, R9 ;  /* 0x0000000a0e037223 */ /* 0x000fe20000008009 */
[----:B------:R-:W-:Y:S02]  /*0c90*/  VIADD R10, R11, 0x20 ;  /* 0x000000200b0a7836 */ /* 0x000fe40000000000 */
[----:B------:R-:W-:Y:S01]  /*0ca0*/  LOP3.LUT R7, R7, 0x800000, RZ, 0xfc, !PT ;  /* 0x0080000007077812 */ /* 0x000fe200078efcff */
[----:B------:R-:W-:Y:S01]  /*0cb0*/  IMAD.MOV R9, RZ, RZ, -R11 ;  /* 0x000000ffff097224 */ /* 0x000fe200078e0a0b */
[----:B------:R-:W-:-:S02]  /*0cc0*/  FSETP.NEU.FTZ.AND P0, PT, R3, R8, PT ;  /* 0x000000080300720b */ /* 0x000fc40003f1d000 */
[----:B------:R-:W-:Y:S02]  /*0cd0*/  SHF.L.U32 R10, R7, R10, RZ ;  /* 0x0000000a070a7219 */ /* 0x000fe400000006ff */
[----:B------:R-:W-:Y:S02]  /*0ce0*/  SEL R8, R9, RZ, P2 ;  /* 0x000000ff09087207 */ /* 0x000fe40001000000 */
[----:B------:R-:W-:Y:S02]  /*0cf0*/  ISETP.NE.AND P1, PT, R10, RZ, P1 ;  /* 0x000000ff0a00720c */ /* 0x000fe40000f25270 */
[----:B------:R-:W-:Y:S02]  /*0d00*/  SHF.R.U32.HI R8, RZ, R8, R7 ;  /* 0x00000008ff087219 */ /* 0x000fe40000011607 */
[----:B------:R-:W-:Y:S02]  /*0d10*/  PLOP3.LUT P0, PT, P0, P1, PT, 0xf8, 0x8f ;  /* 0x00000000008f781c */ /* 0x000fe40000703f70 */
[----:B------:R-:W-:-:S02]  /*0d20*/  SHF.R.U32.HI R10, RZ, 0x1, R8 ;  /* 0x00000001ff0a7819 */ /* 0x000fc40000011608 */
[----:B------:R-:W-:-:S04]  /*0d30*/  SEL R3, RZ, 0x1, !P0 ;  /* 0x00000001ff037807 */ /* 0x000fc80004000000 */
[----:B------:R-:W-:-:S04]  /*0d40*/  LOP3.LUT R3, R3, 0x1, R10, 0xf8, !PT ;  /* 0x0000000103037812 */ /* 0x000fc800078ef80a */
[----:B------:R-:W-:-:S04]  /*0d50*/  LOP3.LUT R3, R3, R8, RZ, 0xc0, !PT ;  /* 0x0000000803037212 */ /* 0x000fc800078ec0ff */
[----:B------:R-:W-:-:S04]  /*0d60*/  IADD3 R3, PT, PT, R10, R3, RZ ;  /* 0x000000030a037210 */ /* 0x000fc80007ffe0ff */
[----:B------:R-:W-:Y:S01]  /*0d70*/  LOP3.LUT R0, R3, R0, RZ, 0xfc, !PT ;  /* 0x0000000003007212 */ /* 0x000fe200078efcff */
[----:B------:R-:W-:Y:S06]  /*0d80*/  BRA `(.L_x_19) ;  /* 0x0000000000107947 */ /* 0x000fec0003800000 */
.L_x_18:
[----:B------:R-:W-:-:S04]  /*0d90*/  LOP3.LUT R0, R0, 0x80000000, RZ, 0xc0, !PT ;  /* 0x8000000000007812 */ /* 0x000fc800078ec0ff */
[----:B------:R-:W-:Y:S01]  /*0da0*/  LOP3.LUT R0, R0, 0x7f800000, RZ, 0xfc, !PT ;  /* 0x7f80000000007812 */ /* 0x000fe200078efcff */
[----:B------:R-:W-:Y:S06]  /*0db0*/  BRA `(.L_x_19) ;  /* 0x0000000000047947 */ /* 0x000fec0003800000 */
.L_x_17:
[----:B------:R-:W-:-:S07]  /*0dc0*/  IMAD R0, R8, 0x800000, R0 ;  /* 0x0080000008007824 */ /* 0x000fce00078e0200 */
.L_x_19:
[----:B------:R-:W-:Y:S05]  /*0dd0*/  BSYNC.RECONVERGENT B3 ;  /* 0x0000000000037941 */ /* 0x000fea0003800200 */
.L_x_16:
[----:B------:R-:W-:Y:S05]  /*0de0*/  BRA `(.L_x_20) ;  /* 0x0000000000207947 */ /* 0x000fea0003800000 */
.L_x_15:
[----:B------:R-:W-:-:S04]  /*0df0*/  LOP3.LUT R0, R3, 0x80000000, R0, 0x48, !PT ;  /* 0x8000000003007812 */ /* 0x000fc800078e4800 */
[----:B------:R-:W-:Y:S01]  /*0e00*/  LOP3.LUT R0, R0, 0x7f800000, RZ, 0xfc, !PT ;  /* 0x7f80000000007812 */ /* 0x000fe200078efcff */
[----:B------:R-:W-:Y:S06]  /*0e10*/  BRA `(.L_x_20) ;  /* 0x0000000000147947 */ /* 0x000fec0003800000 */
.L_x_14:
[----:B------:R-:W-:Y:S01]  /*0e20*/  LOP3.LUT R0, R3, 0x80000000, R0, 0x48, !PT ;  /* 0x8000000003007812 */ /* 0x000fe200078e4800 */
[----:B------:R-:W-:Y:S06]  /*0e30*/  BRA `(.L_x_20) ;  /* 0x00000000000c7947 */ /* 0x000fec0003800000 */
.L_x_13:
[----:B------:R-:W0:Y:S01]  /*0e40*/  MUFU.RSQ R0, -QNAN ;  /* 0xffc0000000007908 */ /* 0x000e220000001400 */
[----:B------:R-:W-:Y:S05]  /*0e50*/  BRA `(.L_x_20) ;  /* 0x0000000000047947 */ /* 0x000fea0003800000 */
.L_x_12:
[----:B------:R-:W-:-:S07]  /*0e60*/  FADD.FTZ R0, R0, R3 ;  /* 0x0000000300007221 */ /* 0x000fce0000010000 */
.L_x_20:
[----:B------:R-:W-:Y:S05]  /*0e70*/  BSYNC.RECONVERGENT B2 ;  /* 0x0000000000027941 */ /* 0x000fea0003800200 */
.L_x_10:
[----:B------:R-:W-:Y:S02]  /*0e80*/  IMAD.MOV.U32 R7, RZ, RZ, 0x0 ;  /* 0x00000000ff077424 */ /* 0x000fe400078e00ff */
[----:B0-----:R-:W-:Y:S02]  /*0e90*/  IMAD.MOV.U32 R3, RZ, RZ, R0 ;  /* 0x000000ffff037224 */ /* 0x001fe400078e0000 */
[----:B------:R-:W-:Y:S05]  /*0ea0*/  RET.REL.NODEC R6 `(compute_mandelbrot) ;  /* 0xfffffff006547950 */ /* 0x000fea0003c3ffff */
.L_x_21:
[----:B------:R-:W-:-:S00]  /*0eb0*/  BRA `(.L_x_21) ;  /* 0xfffffffc00fc7947 */ /* 0x000fc0000383ffff */
[----:B------:R-:W-:-:S00]  /*0ec0*/  NOP ;  /* 0x0000000000007918 */ /* 0x000fc00000000000 */
        /* <DEDUP_REMOVED lines=11> */
.L_x_22:


//--------------------- .nv.shared.reserved.0     --------------------------
	.section	.nv.shared.reserved.0,"aw",@nobits
	.weak		__nv_reservedSMEM_offset_0_alias
	.size		__nv_reservedSMEM_offset_0_alias, 0, 64
	.other		__nv_reservedSMEM_offset_0_alias,@"STO_CUDA_RESERVED_SHARED STV_DEFAULT"
__nv_reservedSMEM_offset_0_alias:
	.zero		0
	.zero		64


//--------------------- .nv.constant0.compute_mandelbrot --------------------------
	.section	.nv.constant0.compute_mandelbrot,"a",@progbits
	.sectionflags	@""
	.align	4
.nv.constant0.compute_mandelbrot:
	.zero		904


//--------------------- SYMBOLS --------------------------

	.type		.nv.reservedSmem.offset0,@object
	.size		.nv.reservedSmem.offset0,0x4
